//
// Generated by NVIDIA NVVM Compiler
//
// Compiler Build ID: CL-36424714
// Cuda compilation tools, release 13.0, V13.0.88
// Based on NVVM 20.0.0
//

.version 9.0
.target sm_100
.address_size 64

	// .globl	_Z20constructSubgraphCSRPiS_S_S_S_S_S_i

.visible .entry _Z20constructSubgraphCSRPiS_S_S_S_S_S_i(
	.param .u64 .ptr .align 1 _Z20constructSubgraphCSRPiS_S_S_S_S_S_i_param_0,
	.param .u64 .ptr .align 1 _Z20constructSubgraphCSRPiS_S_S_S_S_S_i_param_1,
	.param .u64 .ptr .align 1 _Z20constructSubgraphCSRPiS_S_S_S_S_S_i_param_2,
	.param .u64 .ptr .align 1 _Z20constructSubgraphCSRPiS_S_S_S_S_S_i_param_3,
	.param .u64 .ptr .align 1 _Z20constructSubgraphCSRPiS_S_S_S_S_S_i_param_4,
	.param .u64 .ptr .align 1 _Z20constructSubgraphCSRPiS_S_S_S_S_S_i_param_5,
	.param .u64 .ptr .align 1 _Z20constructSubgraphCSRPiS_S_S_S_S_S_i_param_6,
	.param .u32 _Z20constructSubgraphCSRPiS_S_S_S_S_S_i_param_7
)
{
	.reg .pred 	%p<4>;
	.reg .b32 	%r<22>;
	.reg .b64 	%rd<27>;

	ld.param.u64 	%rd6, [_Z20constructSubgraphCSRPiS_S_S_S_S_S_i_param_0];
	ld.param.u64 	%rd7, [_Z20constructSubgraphCSRPiS_S_S_S_S_S_i_param_1];
	ld.param.u64 	%rd8, [_Z20constructSubgraphCSRPiS_S_S_S_S_S_i_param_2];
	ld.param.u64 	%rd9, [_Z20constructSubgraphCSRPiS_S_S_S_S_S_i_param_3];
	ld.param.u64 	%rd10, [_Z20constructSubgraphCSRPiS_S_S_S_S_S_i_param_4];
	ld.param.u64 	%rd11, [_Z20constructSubgraphCSRPiS_S_S_S_S_S_i_param_5];
	ld.param.u64 	%rd12, [_Z20constructSubgraphCSRPiS_S_S_S_S_S_i_param_6];
	ld.param.u32 	%r5, [_Z20constructSubgraphCSRPiS_S_S_S_S_S_i_param_7];
	mov.u32 	%r6, %tid.x;
	mov.u32 	%r7, %ctaid.x;
	mov.u32 	%r8, %ntid.x;
	mad.lo.s32 	%r1, %r7, %r8, %r6;
	setp.ge.s32 	%p1, %r1, %r5;
	@%p1 bra 	$L__BB0_4;
	cvta.to.global.u64 	%rd13, %rd7;
	cvta.to.global.u64 	%rd14, %rd12;
	cvta.to.global.u64 	%rd15, %rd10;
	mul.wide.s32 	%rd16, %r1, 4;
	add.s64 	%rd17, %rd14, %rd16;
	ld.global.u32 	%r9, [%rd17];
	mul.wide.s32 	%rd18, %r9, 4;
	add.s64 	%rd1, %rd13, %rd18;
	ld.global.u32 	%r10, [%rd1+4];
	ld.global.u32 	%r11, [%rd1];
	sub.s32 	%r12, %r10, %r11;
	add.s64 	%rd19, %rd15, %rd16;
	st.global.u32 	[%rd19+4], %r12;
	ld.global.u32 	%r21, [%rd1];
	ld.global.u32 	%r13, [%rd1+4];
	setp.ge.s32 	%p2, %r21, %r13;
	@%p2 bra 	$L__BB0_4;
	cvta.to.global.u64 	%rd2, %rd8;
	cvta.to.global.u64 	%rd3, %rd11;
	cvta.to.global.u64 	%rd4, %rd6;
	cvta.to.global.u64 	%rd5, %rd9;
$L__BB0_3:
	mul.wide.s32 	%rd20, %r21, 4;
	add.s64 	%rd21, %rd2, %rd20;
	ld.global.u32 	%r14, [%rd21];
	ld.global.u32 	%r15, [%rd1];
	sub.s32 	%r16, %r21, %r15;
	mul.wide.s32 	%rd22, %r16, 4;
	add.s64 	%rd23, %rd3, %rd22;
	st.global.u32 	[%rd23], %r14;
	add.s64 	%rd24, %rd4, %rd20;
	ld.global.u32 	%r17, [%rd24];
	ld.global.u32 	%r18, [%rd1];
	sub.s32 	%r19, %r21, %r18;
	mul.wide.s32 	%rd25, %r19, 4;
	add.s64 	%rd26, %rd5, %rd25;
	st.global.u32 	[%rd26], %r17;
	add.s32 	%r21, %r21, 1;
	ld.global.u32 	%r20, [%rd1+4];
	setp.lt.s32 	%p3, %r21, %r20;
	@%p3 bra 	$L__BB0_3;
$L__BB0_4:
	ret;

}


// ===== COMPILED SASS (sm_100) =====

	.target	sm_100

	.elftype	@"ET_EXEC"


//--------------------- .note.nv.tkinfo           --------------------------
	.section	.note.nv.tkinfo,"",@"SHT_NOTE"
	.sectionflags	@"SHF_NOTE_NV_TKINFO"
	.tkinfo
        /*0018*/ 	.word	0x00000002
        /*0030*/ 	.string	""
        /*0030*/ 	.string	"ptxas"
        /*0030*/ 	.string	"Cuda compilation tools, release 13.0, V13.0.88"
        /*0030*/ 	.string	"Build cuda_13.0.r13.0/compiler.36424714_0"
        /*0030*/ 	.string	"-arch sm_100 -m 64 "



//--------------------- .note.nv.cuinfo           --------------------------
	.section	.note.nv.cuinfo,"",@"SHT_NOTE"
	.sectionflags	@"SHF_NOTE_NV_CUINFO"
        /*0018*/ 	.short	0x0002
        /*001a*/ 	.short	0x0064
        /*001c*/ 	.short	0x0082
	.zero		2


//--------------------- .nv.info                  --------------------------
	.section	.nv.info,"",@"SHT_CUDA_INFO"
	.align	4


	//----- nvinfo : EIATTR_REGCOUNT
	.align		4
        /*0000*/ 	.byte	0x04, 0x2f
        /*0002*/ 	.short	(.L_1 - .L_0)
	.align		4
.L_0:
        /*0004*/ 	.word	index@(_Z20constructSubgraphCSRPiS_S_S_S_S_S_i)
        /*0008*/ 	.word	0x00000012


	//----- nvinfo : EIATTR_FRAME_SIZE
	.align		4
.L_1:
        /*000c*/ 	.byte	0x04, 0x11
        /*000e*/ 	.short	(.L_3 - .L_2)
	.align		4
.L_2:
        /*0010*/ 	.word	index@(_Z20constructSubgraphCSRPiS_S_S_S_S_S_i)
        /*0014*/ 	.word	0x00000000


	//----- nvinfo : EIATTR_MIN_STACK_SIZE
	.align		4
.L_3:
        /*0018*/ 	.byte	0x04, 0x12
        /*001a*/ 	.short	(.L_5 - .L_4)
	.align		4
.L_4:
        /*001c*/ 	.word	index@(_Z20constructSubgraphCSRPiS_S_S_S_S_S_i)
        /*0020*/ 	.word	0x00000000
.L_5:


//--------------------- .nv.compat                --------------------------
	.section	.nv.compat,"",@"SHT_CUDA_COMPAT_INFO"
	.align	4
        /*0000*/ 	.byte	0x02, 0x09, 0x00, 0x00, 0x02, 0x02, 0x01, 0x00, 0x02, 0x05, 0x05, 0x00, 0x03, 0x07, 0x01, 0x01
        /*0010*/ 	.byte	0x02, 0x03, 0x00, 0x00, 0x02, 0x06, 0x01, 0x00, 0x04, 0x0b, 0x08, 0x00, 0x09, 0x00, 0x00, 0x00
        /*0020*/ 	.byte	0x00, 0x00, 0x00, 0x00


//--------------------- .nv.info._Z20constructSubgraphCSRPiS_S_S_S_S_S_i --------------------------
	.section	.nv.info._Z20constructSubgraphCSRPiS_S_S_S_S_S_i,"",@"SHT_CUDA_INFO"
	.sectionflags	@""
	.align	4


	//----- nvinfo : EIATTR_CUDA_API_VERSION
	.align		4
        /*0000*/ 	.byte	0x04, 0x37
        /*0002*/ 	.short	(.L_7 - .L_6)
.L_6:
        /*0004*/ 	.word	0x00000082


	//----- nvinfo : EIATTR_KPARAM_INFO
	.align		4
.L_7:
        /*0008*/ 	.byte	0x04, 0x17
        /*000a*/ 	.short	(.L_9 - .L_8)
.L_8:
        /*000c*/ 	.word	0x00000000
        /*0010*/ 	.short	0x0007
        /*0012*/ 	.short	0x0038
        /*0014*/ 	.byte	0x00, 0xf0, 0x11, 0x00


	//----- nvinfo : EIATTR_KPARAM_INFO
	.align		4
.L_9:
        /*0018*/ 	.byte	0x04, 0x17
        /*001a*/ 	.short	(.L_11 - .L_10)
.L_10:
        /*001c*/ 	.word	0x00000000
        /*0020*/ 	.short	0x0006
        /*0022*/ 	.short	0x0030
        /*0024*/ 	.byte	0x00, 0xf5, 0x21, 0x00


	//----- nvinfo : EIATTR_KPARAM_INFO
	.align		4
.L_11:
        /*0028*/ 	.byte	0x04, 0x17
        /*002a*/ 	.short	(.L_13 - .L_12)
.L_12:
        /*002c*/ 	.word	0x00000000
        /*0030*/ 	.short	0x0005
        /*0032*/ 	.short	0x0028
        /*0034*/ 	.byte	0x00, 0xf5, 0x21, 0x00


	//----- nvinfo : EIATTR_KPARAM_INFO
	.align		4
.L_13:
        /*0038*/ 	.byte	0x04, 0x17
        /*003a*/ 	.short	(.L_15 - .L_14)
.L_14:
        /*003c*/ 	.word	0x00000000
        /*0040*/ 	.short	0x0004
        /*0042*/ 	.short	0x0020
        /*0044*/ 	.byte	0x00, 0xf5, 0x21, 0x00


	//----- nvinfo : EIATTR_KPARAM_INFO
	.align		4
.L_15:
        /*0048*/ 	.byte	0x04, 0x17
        /*004a*/ 	.short	(.L_17 - .L_16)
.L_16:
        /*004c*/ 	.word	0x00000000
        /*0050*/ 	.short	0x0003
        /*0052*/ 	.short	0x0018
        /*0054*/ 	.byte	0x00, 0xf5, 0x21, 0x00


	//----- nvinfo : EIATTR_KPARAM_INFO
	.align		4
.L_17:
        /*0058*/ 	.byte	0x04, 0x17
        /*005a*/ 	.short	(.L_19 - .L_18)
.L_18:
        /*005c*/ 	.word	0x00000000
        /*0060*/ 	.short	0x0002
        /*0062*/ 	.short	0x0010
        /*0064*/ 	.byte	0x00, 0xf5, 0x21, 0x00


	//----- nvinfo : EIATTR_KPARAM_INFO
	.align		4
.L_19:
        /*0068*/ 	.byte	0x04, 0x17
        /*006a*/ 	.short	(.L_21 - .L_20)
.L_20:
        /*006c*/ 	.word	0x00000000
        /*0070*/ 	.short	0x0001
        /*0072*/ 	.short	0x0008
        /*0074*/ 	.byte	0x00, 0xf5, 0x21, 0x00


	//----- nvinfo : EIATTR_KPARAM_INFO
	.align		4
.L_21:
        /*0078*/ 	.byte	0x04, 0x17
        /*007a*/ 	.short	(.L_23 - .L_22)
.L_22:
        /*007c*/ 	.word	0x00000000
        /*0080*/ 	.short	0x0000
        /*0082*/ 	.short	0x0000
        /*0084*/ 	.byte	0x00, 0xf5, 0x21, 0x00


	//----- nvinfo : EIATTR_SPARSE_MMA_MASK
	.align		4
.L_23:
        /*0088*/ 	.byte	0x03, 0x50
        /*008a*/ 	.short	0x0000


	//----- nvinfo : EIATTR_MAXREG_COUNT
	.align		4
        /*008c*/ 	.byte	0x03, 0x1b
        /*008e*/ 	.short	0x00ff


	//----- nvinfo : EIATTR_MERCURY_ISA_VERSION
	.align		4
        /*0090*/ 	.byte	0x03, 0x5f
        /*0092*/ 	.short	0x0101


	//----- nvinfo : EIATTR_VRC_CTA_INIT_COUNT
	.align		4
        /*0094*/ 	.byte	0x02, 0x4a
	.zero		1
	.zero		1


	//----- nvinfo : EIATTR_EXIT_INSTR_OFFSETS
	.align		4
        /*0098*/ 	.byte	0x04, 0x1c
        /*009a*/ 	.short	(.L_25 - .L_24)


	//   ....[0]....
.L_24:
        /*009c*/ 	.word	0x00000070


	//   ....[1]....
        /*00a0*/ 	.word	0x00000170


	//   ....[2]....
        /*00a4*/ 	.word	0x000002c0


	//----- nvinfo : EIATTR_CRS_STACK_SIZE
	.align		4
.L_25:
        /*00a8*/ 	.byte	0x04, 0x1e
        /*00aa*/ 	.short	(.L_27 - .L_26)
.L_26:
        /*00ac*/ 	.word	0x00000000


	//----- nvinfo : EIATTR_CBANK_PARAM_SIZE
	.align		4
.L_27:
        /*00b0*/ 	.byte	0x03, 0x19
        /*00b2*/ 	.short	0x003c


	//----- nvinfo : EIATTR_PARAM_CBANK
	.align		4
        /*00b4*/ 	.byte	0x04, 0x0a
        /*00b6*/ 	.short	(.L_29 - .L_28)
	.align		4
.L_28:
        /*00b8*/ 	.word	index@(.nv.constant0._Z20constructSubgraphCSRPiS_S_S_S_S_S_i)
        /*00bc*/ 	.short	0x0380
        /*00be*/ 	.short	0x003c


	//----- nvinfo : EIATTR_SW_WAR
	.align		4
.L_29:
        /*00c0*/ 	.byte	0x04, 0x36
        /*00c2*/ 	.short	(.L_31 - .L_30)
.L_30:
        /*00c4*/ 	.word	0x00000008
.L_31:


//--------------------- .nv.callgraph             --------------------------
	.section	.nv.callgraph,"",@"SHT_CUDA_CALLGRAPH"
	.align	4
	.sectionentsize	8
	.align		4
        /*0000*/ 	.word	0x00000000
	.align		4
        /*0004*/ 	.word	0xffffffff
	.align		4
        /*0008*/ 	.word	0x00000000
	.align		4
        /*000c*/ 	.word	0xfffffffe
	.align		4
        /*0010*/ 	.word	0x00000000
	.align		4
        /*0014*/ 	.word	0xfffffffd
	.align		4
        /*0018*/ 	.word	0x00000000
	.align		4
        /*001c*/ 	.word	0xfffffffc


//--------------------- .text._Z20constructSubgraphCSRPiS_S_S_S_S_S_i --------------------------
	.section	.text._Z20constructSubgraphCSRPiS_S_S_S_S_S_i,"ax",@progbits
	.align	128
        .global         _Z20constructSubgraphCSRPiS_S_S_S_S_S_i
        .type           _Z20constructSubgraphCSRPiS_S_S_S_S_S_i,@function
        .size           _Z20constructSubgraphCSRPiS_S_S_S_S_S_i,(.L_x_2 - _Z20constructSubgraphCSRPiS_S_S_S_S_S_i)
        .other          _Z20constructSubgraphCSRPiS_S_S_S_S_S_i,@"STO_CUDA_ENTRY STV_DEFAULT"
_Z20constructSubgraphCSRPiS_S_S_S_S_S_i:
.text._Z20constructSubgraphCSRPiS_S_S_S_S_S_i:
[----:B------:R-:W-:Y:S01]  /*0000*/  LDC R1, c[0x0][0x37c] ;  /* 0x0000df00ff017b82 */ /* 0x000fe20000000800 */
[----:B------:R-:W0:Y:S07]  /*0010*/  S2R R9, SR_TID.X ;  /* 0x0000000000097919 */ /* 0x000e2e0000002100 */
[----:B------:R-:W0:Y:S01]  /*0020*/  S2UR UR4, SR_CTAID.X ;  /* 0x00000000000479c3 */ /* 0x000e220000002500 */
[----:B------:R-:W1:Y:S07]  /*0030*/  LDCU UR5, c[0x0][0x3b8] ;  /* 0x00007700ff0577ac */ /* 0x000e6e0008000800 */
[----:B------:R-:W0:Y:S02]  /*0040*/  LDC R0, c[0x0][0x360] ;  /* 0x0000d800ff007b82 */ /* 0x000e240000000800 */
[----:B0-----:R-:W-:-:S05]  /*0050*/  IMAD R9, R0, UR4, R9 ;  /* 0x0000000400097c24 */ /* 0x001fca000f8e0209 */
[----:B-1----:R-:W-:-:S13]  /*0060*/  ISETP.GE.AND P0, PT, R9, UR5, PT ;  /* 0x0000000509007c0c */ /* 0x002fda000bf06270 */
[----:B------:R-:W-:Y:S05]  /*0070*/  @P0 EXIT ;  /* 0x000000000000094d */ /* 0x000fea0003800000 */
[----:B------:R-:W0:Y:S01]  /*0080*/  LDC.64 R4, c[0x0][0x3b0] ;  /* 0x0000ec00ff047b82 */ /* 0x000e220000000a00 */
[----:B------:R-:W1:Y:S07]  /*0090*/  LDCU.64 UR4, c[0x0][0x358] ;  /* 0x00006b00ff0477ac */ /* 0x000e6e0008000a00 */
[----:B------:R-:W2:Y:S08]  /*00a0*/  LDC.64 R2, c[0x0][0x388] ;  /* 0x0000e200ff027b82 */ /* 0x000eb00000000a00 */
[----:B------:R-:W3:Y:S01]  /*00b0*/  LDC.64 R6, c[0x0][0x3a0] ;  /* 0x0000e800ff067b82 */ /* 0x000ee20000000a00 */
[----:B0-----:R-:W-:-:S06]  /*00c0*/  IMAD.WIDE R4, R9, 0x4, R4 ;  /* 0x0000000409047825 */ /* 0x001fcc00078e0204 */
[----:B-1----:R-:W2:Y:S02]  /*00d0*/  LDG.E R5, desc[UR4][R4.64] ;  /* 0x0000000404057981 */ /* 0x002ea4000c1e1900 */
[----:B--2---:R-:W-:-:S05]  /*00e0*/  IMAD.WIDE R2, R5, 0x4, R2 ;  /* 0x0000000405027825 */ /* 0x004fca00078e0202 */
[----:B------:R-:W2:Y:S04]  /*00f0*/  LDG.E R0, desc[UR4][R2.64+0x4] ;  /* 0x0000040402007981 */ /* 0x000ea8000c1e1900 */
[----:B------:R-:W2:Y:S01]  /*0100*/  LDG.E R11, desc[UR4][R2.64] ;  /* 0x00000004020b7981 */ /* 0x000ea2000c1e1900 */
[----:B---3--:R-:W-:Y:S01]  /*0110*/  IMAD.WIDE R6, R9, 0x4, R6 ;  /* 0x0000000409067825 */ /* 0x008fe200078e0206 */
[----:B--2---:R-:W-:-:S05]  /*0120*/  IADD3 R11, PT, PT, R0, -R11, RZ ;  /* 0x8000000b000b7210 */ /* 0x004fca0007ffe0ff */
[----:B------:R0:W-:Y:S04]  /*0130*/  STG.E desc[UR4][R6.64+0x4], R11 ;  /* 0x0000040b06007986 */ /* 0x0001e8000c101904 */
[----:B------:R-:W2:Y:S04]  /*0140*/  LDG.E R0, desc[UR4][R2.64] ;  /* 0x0000000402007981 */ /* 0x000ea8000c1e1900 */
[----:B------:R-:W2:Y:S02]  /*0150*/  LDG.E R9, desc[UR4][R2.64+0x4] ;  /* 0x0000040402097981 */ /* 0x000ea4000c1e1900 */
[----:B--2---:R-:W-:-:S13]  /*0160*/  ISETP.GE.AND P0, PT, R0, R9, PT ;  /* 0x000000090000720c */ /* 0x004fda0003f06270 */
[----:B0-----:R-:W-:Y:S05]  /*0170*/  @P0 EXIT ;  /* 0x000000000000094d */ /* 0x001fea0003800000 */
.L_x_0:
[----:B------:R-:W0:Y:S01]  /*0180*/  LDC.64 R4, c[0x0][0x390] ;  /* 0x0000e400ff047b82 */ /* 0x000e220000000a00 */
[----:B------:R-:W2:Y:S07]  /*0190*/  LDG.E R11, desc[UR4][R2.64] ;  /* 0x00000004020b7981 */ /* 0x000eae000c1e1900 */
[----:B------:R-:W1:Y:S08]  /*01a0*/  LDC.64 R6, c[0x0][0x3a8] ;  /* 0x0000ea00ff067b82 */ /* 0x000e700000000a00 */
[----:B------:R-:W3:Y:S01]  /*01b0*/  LDC.64 R8, c[0x0][0x380] ;  /* 0x0000e000ff087b82 */ /* 0x000ee20000000a00 */
[----:B0-----:R-:W-:-:S05]  /*01c0*/  IMAD.WIDE R4, R0, 0x4, R4 ;  /* 0x0000000400047825 */ /* 0x001fca00078e0204 */
[----:B------:R-:W4:Y:S01]  /*01d0*/  LDG.E R13, desc[UR4][R4.64] ;  /* 0x00000004040d7981 */ /* 0x000f22000c1e1900 */
[----:B---3--:R-:W-:Y:S01]  /*01e0*/  IMAD.WIDE R8, R0, 0x4, R8 ;  /* 0x0000000400087825 */ /* 0x008fe200078e0208 */
[----:B--2---:R-:W-:-:S05]  /*01f0*/  IADD3 R11, PT, PT, -R11, R0, RZ ;  /* 0x000000000b0b7210 */ /* 0x004fca0007ffe1ff */
[----:B-1----:R-:W-:Y:S02]  /*0200*/  IMAD.WIDE R6, R11, 0x4, R6 ;  /* 0x000000040b067825 */ /* 0x002fe400078e0206 */
[----:B------:R-:W0:Y:S03]  /*0210*/  LDC.64 R10, c[0x0][0x398] ;  /* 0x0000e600ff0a7b82 */ /* 0x000e260000000a00 */
[----:B----4-:R1:W-:Y:S04]  /*0220*/  STG.E desc[UR4][R6.64], R13 ;  /* 0x0000000d06007986 */ /* 0x0103e8000c101904 */
[----:B------:R-:W2:Y:S04]  /*0230*/  LDG.E R15, desc[UR4][R2.64] ;  /* 0x00000004020f7981 */ /* 0x000ea8000c1e1900 */
[----:B------:R-:W3:Y:S01]  /*0240*/  LDG.E R9, desc[UR4][R8.64] ;  /* 0x0000000408097981 */ /* 0x000ee2000c1e1900 */
[----:B--2---:R-:W-:-:S05]  /*0250*/  IADD3 R15, PT, PT, -R15, R0, RZ ;  /* 0x000000000f0f7210 */ /* 0x004fca0007ffe1ff */
[----:B0-----:R-:W-:-:S05]  /*0260*/  IMAD.WIDE R4, R15, 0x4, R10 ;  /* 0x000000040f047825 */ /* 0x001fca00078e020a */
[----:B---3--:R1:W-:Y:S04]  /*0270*/  STG.E desc[UR4][R4.64], R9 ;  /* 0x0000000904007986 */ /* 0x0083e8000c101904 */
[----:B------:R-:W2:Y:S01]  /*0280*/  LDG.E R11, desc[UR4][R2.64+0x4] ;  /* 0x00000404020b7981 */ /* 0x000ea2000c1e1900 */
[----:B------:R-:W-:-:S04]  /*0290*/  IADD3 R0, PT, PT, R0, 0x1, RZ ;  /* 0x0000000100007810 */ /* 0x000fc80007ffe0ff */
[----:B--2---:R-:W-:-:S13]  /*02a0*/  ISETP.GE.AND P0, PT, R0, R11, PT ;  /* 0x0000000b0000720c */ /* 0x004fda0003f06270 */
[----:B-1----:R-:W-:Y:S05]  /*02b0*/  @!P0 BRA `(.L_x_0) ;  /* 0xfffffffc00b08947 */ /* 0x002fea000383ffff */
[----:B------:R-:W-:Y:S05]  /*02c0*/  EXIT ;  /* 0x000000000000794d */ /* 0x000fea0003800000 */
.L_x_1:
[----:B------:R-:W-:-:S00]  /*02d0*/  BRA `(.L_x_1) ;  /* 0xfffffffc00fc7947 */ /* 0x000fc0000383ffff */
[----:B------:R-:W-:-:S00]  /*02e0*/  NOP ;  /* 0x0000000000007918 */ /* 0x000fc00000000000 */
        /* <DEDUP_REMOVED lines=9> */
.L_x_2:


//--------------------- .nv.shared.reserved.0     --------------------------
	.section	.nv.shared.reserved.0,"aw",@nobits
	.weak		__nv_reservedSMEM_offset_0_alias
	.size		__nv_reservedSMEM_offset_0_alias, 0, 64
	.other		__nv_reservedSMEM_offset_0_alias,@"STO_CUDA_RESERVED_SHARED STV_DEFAULT"
__nv_reservedSMEM_offset_0_alias:
	.zero		0
	.zero		64


//--------------------- .nv.constant0._Z20constructSubgraphCSRPiS_S_S_S_S_S_i --------------------------
	.section	.nv.constant0._Z20constructSubgraphCSRPiS_S_S_S_S_S_i,"a",@progbits
	.sectionflags	@""
	.align	4
.nv.constant0._Z20constructSubgraphCSRPiS_S_S_S_S_S_i:
	.zero		956


//--------------------- SYMBOLS --------------------------

	.type		.nv.reservedSmem.offset0,@object
	.size		.nv.reservedSmem.offset0,0x4
